//
// Generated by NVIDIA NVVM Compiler
//
// Compiler Build ID: CL-36424714
// Cuda compilation tools, release 13.0, V13.0.88
// Based on NVVM 20.0.0
//

.version 9.0
.target sm_100
.address_size 64

	// .globl	_Z19preprocessFirstPassPiiiii
.extern .shared .align 16 .b8 shm[];

.visible .entry _Z19preprocessFirstPassPiiiii(
	.param .u64 .ptr .align 1 _Z19preprocessFirstPassPiiiii_param_0,
	.param .u32 _Z19preprocessFirstPassPiiiii_param_1,
	.param .u32 _Z19preprocessFirstPassPiiiii_param_2,
	.param .u32 _Z19preprocessFirstPassPiiiii_param_3,
	.param .u32 _Z19preprocessFirstPassPiiiii_param_4
)
{
	.reg .pred 	%p<9>;
	.reg .b32 	%r<49>;
	.reg .b64 	%rd<11>;

	ld.param.u64 	%rd2, [_Z19preprocessFirstPassPiiiii_param_0];
	ld.param.u32 	%r14, [_Z19preprocessFirstPassPiiiii_param_1];
	ld.param.u32 	%r15, [_Z19preprocessFirstPassPiiiii_param_2];
	ld.param.u32 	%r16, [_Z19preprocessFirstPassPiiiii_param_3];
	ld.param.u32 	%r17, [_Z19preprocessFirstPassPiiiii_param_4];
	cvta.to.global.u64 	%rd1, %rd2;
	mov.u32 	%r19, %ctaid.x;
	mov.u32 	%r1, %ntid.x;
	mul.lo.s32 	%r2, %r19, %r1;
	mov.u32 	%r3, %tid.x;
	add.s32 	%r4, %r2, %r3;
	mov.u32 	%r20, %ctaid.y;
	mov.u32 	%r5, %ntid.y;
	mul.lo.s32 	%r6, %r20, %r5;
	mov.u32 	%r7, %tid.y;
	add.s32 	%r21, %r6, %r7;
	setp.gt.s32 	%p1, %r4, %r16;
	setp.gt.s32 	%p2, %r21, %r17;
	or.pred  	%p3, %p1, %p2;
	@%p3 bra 	$L__BB0_8;
	mul.lo.s32 	%r9, %r16, %r21;
	add.s32 	%r22, %r9, %r4;
	mul.wide.s32 	%rd3, %r22, 4;
	add.s64 	%rd4, %rd1, %rd3;
	ld.global.u32 	%r23, [%rd4];
	shl.b32 	%r10, %r7, 4;
	add.s32 	%r24, %r10, %r3;
	shl.b32 	%r25, %r24, 2;
	mov.u32 	%r26, shm;
	add.s32 	%r11, %r26, %r25;
	st.shared.u32 	[%r11], %r23;
	setp.ne.s32 	%p4, %r3, 0;
	add.s32 	%r12, %r4, %r1;
	setp.ge.u32 	%p5, %r12, %r16;
	or.pred  	%p6, %p4, %p5;
	@%p6 bra 	$L__BB0_3;
	add.s32 	%r27, %r12, %r9;
	mul.wide.u32 	%rd5, %r27, 4;
	add.s64 	%rd6, %rd1, %rd5;
	ld.global.u32 	%r28, [%rd6];
	add.s32 	%r29, %r10, %r1;
	shl.b32 	%r30, %r29, 2;
	add.s32 	%r32, %r26, %r30;
	st.shared.u32 	[%r32], %r28;
	add.s32 	%r33, %r6, %r5;
	mad.lo.s32 	%r34, %r16, %r33, %r2;
	add.s32 	%r35, %r34, %r7;
	mul.wide.u32 	%rd7, %r35, 4;
	add.s64 	%rd8, %rd1, %rd7;
	ld.global.u32 	%r36, [%rd8];
	shl.b32 	%r37, %r5, 4;
	add.s32 	%r38, %r37, %r7;
	shl.b32 	%r39, %r38, 2;
	add.s32 	%r40, %r26, %r39;
	st.shared.u32 	[%r40], %r36;
	add.s32 	%r41, %r34, %r1;
	mul.wide.u32 	%rd9, %r41, 4;
	add.s64 	%rd10, %rd1, %rd9;
	ld.global.u32 	%r42, [%rd10];
	add.s32 	%r43, %r37, %r1;
	shl.b32 	%r44, %r43, 2;
	add.s32 	%r45, %r26, %r44;
	st.shared.u32 	[%r45], %r42;
$L__BB0_3:
	bar.sync 	0;
	ld.shared.u32 	%r13, [%r11+68];
	setp.le.s32 	%p7, %r13, %r14;
	@%p7 bra 	$L__BB0_7;
	setp.le.s32 	%p8, %r13, %r15;
	@%p8 bra 	$L__BB0_6;
	mov.b32 	%r48, -2;
	st.shared.u32 	[%r11+68], %r48;
	bra.uni 	$L__BB0_8;
$L__BB0_6:
	mov.b32 	%r47, -1;
	st.shared.u32 	[%r11+68], %r47;
	bra.uni 	$L__BB0_8;
$L__BB0_7:
	mov.b32 	%r46, 0;
	st.shared.u32 	[%r11+68], %r46;
$L__BB0_8:
	ret;

}


// ===== COMPILED SASS (sm_100) =====

	.target	sm_100

	.elftype	@"ET_EXEC"


//--------------------- .note.nv.tkinfo           --------------------------
	.section	.note.nv.tkinfo,"",@"SHT_NOTE"
	.sectionflags	@"SHF_NOTE_NV_TKINFO"
	.tkinfo
        /*0018*/ 	.word	0x00000002
        /*0030*/ 	.string	""
        /*0030*/ 	.string	"ptxas"
        /*0030*/ 	.string	"Cuda compilation tools, release 13.0, V13.0.88"
        /*0030*/ 	.string	"Build cuda_13.0.r13.0/compiler.36424714_0"
        /*0030*/ 	.string	"-arch sm_100 -m 64 "



//--------------------- .note.nv.cuinfo           --------------------------
	.section	.note.nv.cuinfo,"",@"SHT_NOTE"
	.sectionflags	@"SHF_NOTE_NV_CUINFO"
        /*0018*/ 	.short	0x0002
        /*001a*/ 	.short	0x0064
        /*001c*/ 	.short	0x0082
	.zero		2


//--------------------- .nv.info                  --------------------------
	.section	.nv.info,"",@"SHT_CUDA_INFO"
	.align	4


	//----- nvinfo : EIATTR_REGCOUNT
	.align		4
        /*0000*/ 	.byte	0x04, 0x2f
        /*0002*/ 	.short	(.L_1 - .L_0)
	.align		4
.L_0:
        /*0004*/ 	.word	index@(_Z19preprocessFirstPassPiiiii)
        /*0008*/ 	.word	0x00000010


	//----- nvinfo : EIATTR_FRAME_SIZE
	.align		4
.L_1:
        /*000c*/ 	.byte	0x04, 0x11
        /*000e*/ 	.short	(.L_3 - .L_2)
	.align		4
.L_2:
        /*0010*/ 	.word	index@(_Z19preprocessFirstPassPiiiii)
        /*0014*/ 	.word	0x00000000


	//----- nvinfo : EIATTR_MIN_STACK_SIZE
	.align		4
.L_3:
        /*0018*/ 	.byte	0x04, 0x12
        /*001a*/ 	.short	(.L_5 - .L_4)
	.align		4
.L_4:
        /*001c*/ 	.word	index@(_Z19preprocessFirstPassPiiiii)
        /*0020*/ 	.word	0x00000000
.L_5:


//--------------------- .nv.compat                --------------------------
	.section	.nv.compat,"",@"SHT_CUDA_COMPAT_INFO"
	.align	4
        /*0000*/ 	.byte	0x02, 0x09, 0x00, 0x00, 0x02, 0x02, 0x01, 0x00, 0x02, 0x05, 0x05, 0x00, 0x03, 0x07, 0x01, 0x01
        /*0010*/ 	.byte	0x02, 0x03, 0x00, 0x00, 0x02, 0x06, 0x01, 0x00, 0x04, 0x0b, 0x08, 0x00, 0x09, 0x00, 0x00, 0x00
        /*0020*/ 	.byte	0x00, 0x00, 0x00, 0x00


//--------------------- .nv.info._Z19preprocessFirstPassPiiiii --------------------------
	.section	.nv.info._Z19preprocessFirstPassPiiiii,"",@"SHT_CUDA_INFO"
	.sectionflags	@""
	.align	4


	//----- nvinfo : EIATTR_CUDA_API_VERSION
	.align		4
        /*0000*/ 	.byte	0x04, 0x37
        /*0002*/ 	.short	(.L_7 - .L_6)
.L_6:
        /*0004*/ 	.word	0x00000082


	//----- nvinfo : EIATTR_KPARAM_INFO
	.align		4
.L_7:
        /*0008*/ 	.byte	0x04, 0x17
        /*000a*/ 	.short	(.L_9 - .L_8)
.L_8:
        /*000c*/ 	.word	0x00000000
        /*0010*/ 	.short	0x0004
        /*0012*/ 	.short	0x0014
        /*0014*/ 	.byte	0x00, 0xf0, 0x11, 0x00


	//----- nvinfo : EIATTR_KPARAM_INFO
	.align		4
.L_9:
        /*0018*/ 	.byte	0x04, 0x17
        /*001a*/ 	.short	(.L_11 - .L_10)
.L_10:
        /*001c*/ 	.word	0x00000000
        /*0020*/ 	.short	0x0003
        /*0022*/ 	.short	0x0010
        /*0024*/ 	.byte	0x00, 0xf0, 0x11, 0x00


	//----- nvinfo : EIATTR_KPARAM_INFO
	.align		4
.L_11:
        /*0028*/ 	.byte	0x04, 0x17
        /*002a*/ 	.short	(.L_13 - .L_12)
.L_12:
        /*002c*/ 	.word	0x00000000
        /*0030*/ 	.short	0x0002
        /*0032*/ 	.short	0x000c
        /*0034*/ 	.byte	0x00, 0xf0, 0x11, 0x00


	//----- nvinfo : EIATTR_KPARAM_INFO
	.align		4
.L_13:
        /*0038*/ 	.byte	0x04, 0x17
        /*003a*/ 	.short	(.L_15 - .L_14)
.L_14:
        /*003c*/ 	.word	0x00000000
        /*0040*/ 	.short	0x0001
        /*0042*/ 	.short	0x0008
        /*0044*/ 	.byte	0x00, 0xf0, 0x11, 0x00


	//----- nvinfo : EIATTR_KPARAM_INFO
	.align		4
.L_15:
        /*0048*/ 	.byte	0x04, 0x17
        /*004a*/ 	.short	(.L_17 - .L_16)
.L_16:
        /*004c*/ 	.word	0x00000000
        /*0050*/ 	.short	0x0000
        /*0052*/ 	.short	0x0000
        /*0054*/ 	.byte	0x00, 0xf5, 0x21, 0x00


	//----- nvinfo : EIATTR_SPARSE_MMA_MASK
	.align		4
.L_17:
        /*0058*/ 	.byte	0x03, 0x50
        /*005a*/ 	.short	0x0000


	//----- nvinfo : EIATTR_MAXREG_COUNT
	.align		4
        /*005c*/ 	.byte	0x03, 0x1b
        /*005e*/ 	.short	0x00ff


	//----- nvinfo : EIATTR_NUM_BARRIERS
	.align		4
        /*0060*/ 	.byte	0x02, 0x4c
        /*0062*/ 	.byte	0x01
	.zero		1


	//----- nvinfo : EIATTR_MERCURY_ISA_VERSION
	.align		4
        /*0064*/ 	.byte	0x03, 0x5f
        /*0066*/ 	.short	0x0101


	//----- nvinfo : EIATTR_VRC_CTA_INIT_COUNT
	.align		4
        /*0068*/ 	.byte	0x02, 0x4a
	.zero		1
	.zero		1


	//----- nvinfo : EIATTR_EXIT_INSTR_OFFSETS
	.align		4
        /*006c*/ 	.byte	0x04, 0x1c
        /*006e*/ 	.short	(.L_19 - .L_18)


	//   ....[0]....
.L_18:
        /*0070*/ 	.word	0x000000e0


	//   ....[1]....
        /*0074*/ 	.word	0x000003a0


	//   ....[2]....
        /*0078*/ 	.word	0x000003d0


	//   ....[3]....
        /*007c*/ 	.word	0x000003f0


	//----- nvinfo : EIATTR_CRS_STACK_SIZE
	.align		4
.L_19:
        /*0080*/ 	.byte	0x04, 0x1e
        /*0082*/ 	.short	(.L_21 - .L_20)
.L_20:
        /*0084*/ 	.word	0x00000000


	//----- nvinfo : EIATTR_CBANK_PARAM_SIZE
	.align		4
.L_21:
        /*0088*/ 	.byte	0x03, 0x19
        /*008a*/ 	.short	0x0018


	//----- nvinfo : EIATTR_PARAM_CBANK
	.align		4
        /*008c*/ 	.byte	0x04, 0x0a
        /*008e*/ 	.short	(.L_23 - .L_22)
	.align		4
.L_22:
        /*0090*/ 	.word	index@(.nv.constant0._Z19preprocessFirstPassPiiiii)
        /*0094*/ 	.short	0x0380
        /*0096*/ 	.short	0x0018


	//----- nvinfo : EIATTR_SW_WAR
	.align		4
.L_23:
        /*0098*/ 	.byte	0x04, 0x36
        /*009a*/ 	.short	(.L_25 - .L_24)
.L_24:
        /*009c*/ 	.word	0x00000008
.L_25:


//--------------------- .nv.callgraph             --------------------------
	.section	.nv.callgraph,"",@"SHT_CUDA_CALLGRAPH"
	.align	4
	.sectionentsize	8
	.align		4
        /*0000*/ 	.word	0x00000000
	.align		4
        /*0004*/ 	.word	0xffffffff
	.align		4
        /*0008*/ 	.word	0x00000000
	.align		4
        /*000c*/ 	.word	0xfffffffe
	.align		4
        /*0010*/ 	.word	0x00000000
	.align		4
        /*0014*/ 	.word	0xfffffffd
	.align		4
        /*0018*/ 	.word	0x00000000
	.align		4
        /*001c*/ 	.word	0xfffffffc


//--------------------- .text._Z19preprocessFirstPassPiiiii --------------------------
	.section	.text._Z19preprocessFirstPassPiiiii,"ax",@progbits
	.align	128
        .global         _Z19preprocessFirstPassPiiiii
        .type           _Z19preprocessFirstPassPiiiii,@function
        .size           _Z19preprocessFirstPassPiiiii,(.L_x_2 - _Z19preprocessFirstPassPiiiii)
        .other          _Z19preprocessFirstPassPiiiii,@"STO_CUDA_ENTRY STV_DEFAULT"
_Z19preprocessFirstPassPiiiii:
.text._Z19preprocessFirstPassPiiiii:
[----:B------:R-:W-:Y:S01]  /*0000*/  LDC R1, c[0x0][0x37c] ;  /* 0x0000df00ff017b82 */ /* 0x000fe20000000800 */
[----:B------:R-:W0:Y:S01]  /*0010*/  S2R R5, SR_TID.Y ;  /* 0x0000000000057919 */ /* 0x000e220000002200 */
[----:B------:R-:W1:Y:S06]  /*0020*/  LDCU UR8, c[0x0][0x360] ;  /* 0x00006c00ff0877ac */ /* 0x000e6c0008000800 */
[----:B------:R-:W2:Y:S01]  /*0030*/  S2UR UR5, SR_CTAID.Y ;  /* 0x00000000000579c3 */ /* 0x000ea20000002600 */
[----:B------:R-:W3:Y:S07]  /*0040*/  S2R R12, SR_TID.X ;  /* 0x00000000000c7919 */ /* 0x000eee0000002100 */
[----:B------:R-:W2:Y:S08]  /*0050*/  LDC R0, c[0x0][0x364] ;  /* 0x0000d900ff007b82 */ /* 0x000eb00000000800 */
[----:B------:R-:W1:Y:S08]  /*0060*/  S2UR UR4, SR_CTAID.X ;  /* 0x00000000000479c3 */ /* 0x000e700000002500 */
[----:B------:R-:W4:Y:S01]  /*0070*/  LDC.64 R8, c[0x0][0x390] ;  /* 0x0000e400ff087b82 */ /* 0x000f220000000a00 */
[----:B--2---:R-:W-:-:S04]  /*0080*/  IMAD R4, R0, UR5, RZ ;  /* 0x0000000500047c24 */ /* 0x004fc8000f8e02ff */
[----:B0-----:R-:W-:Y:S01]  /*0090*/  IMAD.IADD R6, R4, 0x1, R5 ;  /* 0x0000000104067824 */ /* 0x001fe200078e0205 */
[----:B-1----:R-:W-:-:S06]  /*00a0*/  UIMAD UR4, UR4, UR8, URZ ;  /* 0x00000008040472a4 */ /* 0x002fcc000f8e02ff */
[----:B---3--:R-:W-:Y:S01]  /*00b0*/  VIADD R7, R12, UR4 ;  /* 0x000000040c077c36 */ /* 0x008fe20008000000 */
[----:B----4-:R-:W-:-:S04]  /*00c0*/  ISETP.GT.AND P0, PT, R6, R9, PT ;  /* 0x000000090600720c */ /* 0x010fc80003f04270 */
[----:B------:R-:W-:-:S13]  /*00d0*/  ISETP.GT.OR P0, PT, R7, R8, P0 ;  /* 0x000000080700720c */ /* 0x000fda0000704670 */
[----:B------:R-:W-:Y:S05]  /*00e0*/  @P0 EXIT ;  /* 0x000000000000094d */ /* 0x000fea0003800000 */
[----:B------:R-:W-:Y:S01]  /*00f0*/  IADD3 R9, PT, PT, R7, UR8, RZ ;  /* 0x0000000807097c10 */ /* 0x000fe2000fffe0ff */
[----:B------:R-:W0:Y:S01]  /*0100*/  LDC.64 R2, c[0x0][0x380] ;  /* 0x0000e000ff027b82 */ /* 0x000e220000000a00 */
[----:B------:R-:W1:Y:S01]  /*0110*/  LDCU.64 UR6, c[0x0][0x358] ;  /* 0x00006b00ff0677ac */ /* 0x000e620008000a00 */
[-C--:B------:R-:W-:Y:S01]  /*0120*/  IMAD R7, R6, R8.reuse, R7 ;  /* 0x0000000806077224 */ /* 0x080fe200078e0207 */
[----:B------:R-:W-:-:S04]  /*0130*/  ISETP.GE.U32.AND P0, PT, R9, R8, PT ;  /* 0x000000080900720c */ /* 0x000fc80003f06070 */
[----:B------:R-:W-:-:S13]  /*0140*/  ISETP.NE.OR P0, PT, R12, RZ, P0 ;  /* 0x000000ff0c00720c */ /* 0x000fda0000705670 */
[----:B------:R-:W-:Y:S02]  /*0150*/  @!P0 IMAD.IADD R11, R4, 0x1, R0 ;  /* 0x00000001040b8824 */ /* 0x000fe400078e0200 */
[-C--:B------:R-:W-:Y:S02]  /*0160*/  @!P0 IMAD R9, R6, R8.reuse, R9 ;  /* 0x0000000806098224 */ /* 0x080fe400078e0209 */
[----:B------:R-:W-:Y:S02]  /*0170*/  @!P0 IMAD R4, R11, R8, UR4 ;  /* 0x000000040b048e24 */ /* 0x000fe4000f8e0208 */
[----:B0-----:R-:W-:-:S03]  /*0180*/  IMAD.WIDE R6, R7, 0x4, R2 ;  /* 0x0000000407067825 */ /* 0x001fc600078e0202 */
[C---:B------:R-:W-:Y:S01]  /*0190*/  @!P0 IADD3 R13, PT, PT, R4.reuse, UR8, RZ ;  /* 0x00000008040d8c10 */ /* 0x040fe2000fffe0ff */
[----:B------:R-:W-:Y:S02]  /*01a0*/  @!P0 IMAD.IADD R11, R4, 0x1, R5 ;  /* 0x00000001040b8824 */ /* 0x000fe400078e0205 */
[--C-:B------:R-:W-:Y:S01]  /*01b0*/  @!P0 IMAD.WIDE.U32 R8, R9, 0x4, R2.reuse ;  /* 0x0000000409088825 */ /* 0x100fe200078e0002 */
[----:B-1----:R0:W2:Y:S03]  /*01c0*/  LDG.E R6, desc[UR6][R6.64] ;  /* 0x0000000606067981 */ /* 0x0020a6000c1e1900 */
[--C-:B------:R-:W-:Y:S02]  /*01d0*/  @!P0 IMAD.WIDE.U32 R10, R11, 0x4, R2.reuse ;  /* 0x000000040b0a8825 */ /* 0x100fe400078e0002 */
[----:B------:R-:W3:Y:S02]  /*01e0*/  @!P0 LDG.E R8, desc[UR6][R8.64] ;  /* 0x0000000608088981 */ /* 0x000ee4000c1e1900 */
[----:B------:R-:W-:-:S02]  /*01f0*/  @!P0 IMAD.WIDE.U32 R2, R13, 0x4, R2 ;  /* 0x000000040d028825 */ /* 0x000fc400078e0002 */
[----:B------:R-:W4:Y:S04]  /*0200*/  @!P0 LDG.E R10, desc[UR6][R10.64] ;  /* 0x000000060a0a8981 */ /* 0x000f28000c1e1900 */
[----:B------:R1:W5:Y:S01]  /*0210*/  @!P0 LDG.E R2, desc[UR6][R2.64] ;  /* 0x0000000602028981 */ /* 0x000362000c1e1900 */
[----:B------:R-:W0:Y:S01]  /*0220*/  S2UR UR5, SR_CgaCtaId ;  /* 0x00000000000579c3 */ /* 0x000e220000008800 */
[----:B------:R-:W-:Y:S01]  /*0230*/  UMOV UR4, 0x400 ;  /* 0x0000040000047882 */ /* 0x000fe20000000000 */
[C---:B------:R-:W-:Y:S01]  /*0240*/  IMAD R4, R5.reuse, 0x10, R12 ;  /* 0x0000001005047824 */ /* 0x040fe200078e020c */
[----:B------:R-:W-:Y:S02]  /*0250*/  @!P0 LEA R12, R5, UR8, 0x4 ;  /* 0x00000008050c8c11 */ /* 0x000fe4000f8e20ff */
[----:B------:R-:W-:-:S02]  /*0260*/  @!P0 LEA R13, R0, R5, 0x4 ;  /* 0x00000005000d8211 */ /* 0x000fc400078e20ff */
[----:B------:R-:W-:Y:S01]  /*0270*/  @!P0 LEA R0, R0, UR8, 0x4 ;  /* 0x0000000800008c11 */ /* 0x000fe2000f8e20ff */
[----:B0-----:R-:W-:-:S06]  /*0280*/  ULEA UR4, UR5, UR4, 0x18 ;  /* 0x0000000405047291 */ /* 0x001fcc000f8ec0ff */
[----:B------:R-:W-:Y:S02]  /*0290*/  LEA R5, R4, UR4, 0x2 ;  /* 0x0000000404057c11 */ /* 0x000fe4000f8e10ff */
[----:B------:R-:W-:Y:S02]  /*02a0*/  @!P0 LEA R7, R12, UR4, 0x2 ;  /* 0x000000040c078c11 */ /* 0x000fe4000f8e10ff */
[----:B------:R-:W-:Y:S02]  /*02b0*/  @!P0 LEA R13, R13, UR4, 0x2 ;  /* 0x000000040d0d8c11 */ /* 0x000fe4000f8e10ff */
[----:B-1----:R-:W-:Y:S01]  /*02c0*/  @!P0 LEA R3, R0, UR4, 0x2 ;  /* 0x0000000400038c11 */ /* 0x002fe2000f8e10ff */
[----:B------:R-:W0:Y:S01]  /*02d0*/  LDCU UR4, c[0x0][0x388] ;  /* 0x00007100ff0477ac */ /* 0x000e220008000800 */
[----:B--2---:R-:W-:Y:S04]  /*02e0*/  STS [R5], R6 ;  /* 0x0000000605007388 */ /* 0x004fe80000000800 */
[----:B---3--:R-:W-:Y:S04]  /*02f0*/  @!P0 STS [R7], R8 ;  /* 0x0000000807008388 */ /* 0x008fe80000000800 */
[----:B----4-:R-:W-:Y:S04]  /*0300*/  @!P0 STS [R13], R10 ;  /* 0x0000000a0d008388 */ /* 0x010fe80000000800 */
[----:B-----5:R-:W-:Y:S01]  /*0310*/  @!P0 STS [R3], R2 ;  /* 0x0000000203008388 */ /* 0x020fe20000000800 */
[----:B------:R-:W-:Y:S06]  /*0320*/  BAR.SYNC.DEFER_BLOCKING 0x0 ;  /* 0x0000000000007b1d */ /* 0x000fec0000010000 */
[----:B------:R-:W0:Y:S02]  /*0330*/  LDS R0, [R5+0x44] ;  /* 0x0000440005007984 */ /* 0x000e240000000800 */
[----:B0-----:R-:W-:-:S13]  /*0340*/  ISETP.GT.AND P0, PT, R0, UR4, PT ;  /* 0x0000000400007c0c */ /* 0x001fda000bf04270 */
[----:B------:R-:W-:Y:S05]  /*0350*/  @!P0 BRA `(.L_x_0) ;  /* 0x0000000000208947 */ /* 0x000fea0003800000 */
[----:B------:R-:W0:Y:S02]  /*0360*/  LDCU UR4, c[0x0][0x38c] ;  /* 0x00007180ff0477ac */ /* 0x000e240008000800 */
[----:B0-----:R-:W-:-:S13]  /*0370*/  ISETP.GT.AND P0, PT, R0, UR4, PT ;  /* 0x0000000400007c0c */ /* 0x001fda000bf04270 */
[----:B------:R-:W-:-:S05]  /*0380*/  @P0 IMAD.MOV.U32 R0, RZ, RZ, -0x2 ;  /* 0xfffffffeff000424 */ /* 0x000fca00078e00ff */
[----:B------:R0:W-:Y:S01]  /*0390*/  @P0 STS [R5+0x44], R0 ;  /* 0x0000440005000388 */ /* 0x0001e20000000800 */
[----:B------:R-:W-:Y:S05]  /*03a0*/  @P0 EXIT ;  /* 0x000000000000094d */ /* 0x000fea0003800000 */
[----:B0-----:R-:W-:-:S05]  /*03b0*/  MOV R0, 0xffffffff ;  /* 0xffffffff00007802 */ /* 0x001fca0000000f00 */
[----:B------:R-:W-:Y:S01]  /*03c0*/  STS [R5+0x44], R0 ;  /* 0x0000440005007388 */ /* 0x000fe20000000800 */
[----:B------:R-:W-:Y:S05]  /*03d0*/  EXIT ;  /* 0x000000000000794d */ /* 0x000fea0003800000 */
.L_x_0:
[----:B------:R-:W-:Y:S01]  /*03e0*/  STS [R5+0x44], RZ ;  /* 0x000044ff05007388 */ /* 0x000fe20000000800 */
[----:B------:R-:W-:Y:S05]  /*03f0*/  EXIT ;  /* 0x000000000000794d */ /* 0x000fea0003800000 */
.L_x_1:
[----:B------:R-:W-:-:S00]  /*0400*/  BRA `(.L_x_1) ;  /* 0xfffffffc00fc7947 */ /* 0x000fc0000383ffff */
[----:B------:R-:W-:-:S00]  /*0410*/  NOP ;  /* 0x0000000000007918 */ /* 0x000fc00000000000 */
        /* <DEDUP_REMOVED lines=14> */
.L_x_2:


//--------------------- .nv.shared._Z19preprocessFirstPassPiiiii --------------------------
	.section	.nv.shared._Z19preprocessFirstPassPiiiii,"aw",@nobits
	.sectionflags	@""
	.align	16
	.zero		1024


//--------------------- .nv.shared.reserved.0     --------------------------
	.section	.nv.shared.reserved.0,"aw",@nobits
	.weak		__nv_reservedSMEM_offset_0_alias
	.size		__nv_reservedSMEM_offset_0_alias, 0, 64
	.other		__nv_reservedSMEM_offset_0_alias,@"STO_CUDA_RESERVED_SHARED STV_DEFAULT"
__nv_reservedSMEM_offset_0_alias:
	.zero		0
	.zero		64


//--------------------- .nv.constant0._Z19preprocessFirstPassPiiiii --------------------------
	.section	.nv.constant0._Z19preprocessFirstPassPiiiii,"a",@progbits
	.sectionflags	@""
	.align	4
.nv.constant0._Z19preprocessFirstPassPiiiii:
	.zero		920


//--------------------- SYMBOLS --------------------------

	.type		.nv.reservedSmem.offset0,@object
	.size		.nv.reservedSmem.offset0,0x4
	.type		.nv.reservedSmem.cap,@object
	.size		.nv.reservedSmem.cap,0x4
